	.headerflags	@"EF_CUDA_TEXMODE_UNIFIED EF_CUDA_64BIT_ADDRESS EF_CUDA_ACCELERATORS EF_CUDA_SM90 EF_CUDA_VIRTUAL_SM(EF_CUDA_SM90)"
	.elftype	@"ET_EXEC"


//--------------------- .nv.info                  --------------------------
	.section	.nv.info,"",@"SHT_CUDA_INFO"
	.align	4


	//----- nvinfo : EIATTR_REGCOUNT
	.align		4
        /*0000*/ 	.byte	0x04, 0x2f
        /*0002*/ 	.short	(.L_3 - .L_2)
	.align		4
.L_2:
        /*0004*/ 	.word	index@(triton_poi_fused__native_batch_norm_legit_no_training_relu_9)
        /*0008*/ 	.word	0x00000016


	//----- nvinfo : EIATTR_MIN_STACK_SIZE
	.align		4
.L_3:
        /*000c*/ 	.byte	0x04, 0x12
        /*000e*/ 	.short	(.L_5 - .L_4)
	.align		4
.L_4:
        /*0010*/ 	.word	index@(triton_poi_fused__native_batch_norm_legit_no_training_relu_9)
        /*0014*/ 	.word	0x00000000


	//----- nvinfo : EIATTR_FRAME_SIZE
	.align		4
.L_5:
        /*0018*/ 	.byte	0x04, 0x11
        /*001a*/ 	.short	(.L_7 - .L_6)
	.align		4
.L_6:
        /*001c*/ 	.word	index@(triton_poi_fused__native_batch_norm_legit_no_training_relu_9)
        /*0020*/ 	.word	0x00000000


	//----- nvinfo : EIATTR_MIN_STACK_SIZE
	.align		4
.L_7:
        /*0024*/ 	.byte	0x04, 0x12
        /*0026*/ 	.short	(.L_9 - .L_8)
	.align		4
.L_8:
        /*0028*/ 	.word	index@(triton_poi_fused__native_batch_norm_legit_no_training_relu_9)
        /*002c*/ 	.word	0x00000000
.L_9:


//--------------------- .nv.info.triton_poi_fused__native_batch_norm_legit_no_training_relu_9 --------------------------
	.section	.nv.info.triton_poi_fused__native_batch_norm_legit_no_training_relu_9,"",@"SHT_CUDA_INFO"
	.sectionflags	@""
	.align	4


	//----- nvinfo : EIATTR_CUDA_API_VERSION
	.align		4
        /*0000*/ 	.byte	0x04, 0x37
        /*0002*/ 	.short	(.L_11 - .L_10)
.L_10:
        /*0004*/ 	.word	0x0000007c


	//----- nvinfo : EIATTR_KPARAM_INFO
	.align		4
.L_11:
        /*0008*/ 	.byte	0x04, 0x17
        /*000a*/ 	.short	(.L_13 - .L_12)
.L_12:
        /*000c*/ 	.word	0x00000000
        /*0010*/ 	.short	0x0006
        /*0012*/ 	.short	0x0030
        /*0014*/ 	.byte	0x00, 0xf0, 0x11, 0x00


	//----- nvinfo : EIATTR_KPARAM_INFO
	.align		4
.L_13:
        /*0018*/ 	.byte	0x04, 0x17
        /*001a*/ 	.short	(.L_15 - .L_14)
.L_14:
        /*001c*/ 	.word	0x00000000
        /*0020*/ 	.short	0x0005
        /*0022*/ 	.short	0x0028
        /*0024*/ 	.byte	0x00, 0xf4, 0x21, 0x00


	//----- nvinfo : EIATTR_KPARAM_INFO
	.align		4
.L_15:
        /*0028*/ 	.byte	0x04, 0x17
        /*002a*/ 	.short	(.L_17 - .L_16)
.L_16:
        /*002c*/ 	.word	0x00000000
        /*0030*/ 	.short	0x0004
        /*0032*/ 	.short	0x0020
        /*0034*/ 	.byte	0x00, 0xf4, 0x21, 0x00


	//----- nvinfo : EIATTR_KPARAM_INFO
	.align		4
.L_17:
        /*0038*/ 	.byte	0x04, 0x17
        /*003a*/ 	.short	(.L_19 - .L_18)
.L_18:
        /*003c*/ 	.word	0x00000000
        /*0040*/ 	.short	0x0003
        /*0042*/ 	.short	0x0018
        /*0044*/ 	.byte	0x00, 0xf4, 0x21, 0x00


	//----- nvinfo : EIATTR_KPARAM_INFO
	.align		4
.L_19:
        /*0048*/ 	.byte	0x04, 0x17
        /*004a*/ 	.short	(.L_21 - .L_20)
.L_20:
        /*004c*/ 	.word	0x00000000
        /*0050*/ 	.short	0x0002
        /*0052*/ 	.short	0x0010
        /*0054*/ 	.byte	0x00, 0xf4, 0x21, 0x00


	//----- nvinfo : EIATTR_KPARAM_INFO
	.align		4
.L_21:
        /*0058*/ 	.byte	0x04, 0x17
        /*005a*/ 	.short	(.L_23 - .L_22)
.L_22:
        /*005c*/ 	.word	0x00000000
        /*0060*/ 	.short	0x0001
        /*0062*/ 	.short	0x0008
        /*0064*/ 	.byte	0x00, 0xf4, 0x21, 0x00


	//----- nvinfo : EIATTR_KPARAM_INFO
	.align		4
.L_23:
        /*0068*/ 	.byte	0x04, 0x17
        /*006a*/ 	.short	(.L_25 - .L_24)
.L_24:
        /*006c*/ 	.word	0x00000000
        /*0070*/ 	.short	0x0000
        /*0072*/ 	.short	0x0000
        /*0074*/ 	.byte	0x00, 0xf4, 0x21, 0x00


	//----- nvinfo : EIATTR_SPARSE_MMA_MASK
	.align		4
.L_25:
        /*0078*/ 	.byte	0x03, 0x50
        /*007a*/ 	.short	0x0000


	//----- nvinfo : EIATTR_MAXREG_COUNT
	.align		4
        /*007c*/ 	.byte	0x03, 0x1b
        /*007e*/ 	.short	0x00ff


	//----- nvinfo : EIATTR_EXIT_INSTR_OFFSETS
	.align		4
        /*0080*/ 	.byte	0x04, 0x1c
        /*0082*/ 	.short	(.L_27 - .L_26)


	//   ....[0]....
.L_26:
        /*0084*/ 	.word	0x00000490


	//   ....[1]....
        /*0088*/ 	.word	0x000004b0


	//----- nvinfo : EIATTR_REQNTID
	.align		4
.L_27:
        /*008c*/ 	.byte	0x04, 0x10
        /*008e*/ 	.short	(.L_29 - .L_28)
.L_28:
        /*0090*/ 	.word	0x00000100
        /*0094*/ 	.word	0x00000001
        /*0098*/ 	.word	0x00000001


	//----- nvinfo : EIATTR_CBANK_PARAM_SIZE
	.align		4
.L_29:
        /*009c*/ 	.byte	0x03, 0x19
        /*009e*/ 	.short	0x0034


	//----- nvinfo : EIATTR_PARAM_CBANK
	.align		4
        /*00a0*/ 	.byte	0x04, 0x0a
        /*00a2*/ 	.short	(.L_31 - .L_30)
	.align		4
.L_30:
        /*00a4*/ 	.word	index@(.nv.constant0.triton_poi_fused__native_batch_norm_legit_no_training_relu_9)
        /*00a8*/ 	.short	0x0210
        /*00aa*/ 	.short	0x0034


	//----- nvinfo : EIATTR_SW_WAR
	.align		4
.L_31:
        /*00ac*/ 	.byte	0x04, 0x36
        /*00ae*/ 	.short	(.L_33 - .L_32)
.L_32:
        /*00b0*/ 	.word	0x00000008
.L_33:


//--------------------- .nv.callgraph             --------------------------
	.section	.nv.callgraph,"",@"SHT_CUDA_CALLGRAPH"
	.align	4
	.sectionentsize	8
	.align		4
        /*0000*/ 	.word	0x00000000
	.align		4
        /*0004*/ 	.word	0xffffffff
	.align		4
        /*0008*/ 	.word	0x00000000
	.align		4
        /*000c*/ 	.word	0xfffffffe
	.align		4
        /*0010*/ 	.word	0x00000000
	.align		4
        /*0014*/ 	.word	0xfffffffd
	.align		4
        /*0018*/ 	.word	0x00000000
	.align		4
        /*001c*/ 	.word	0xfffffffc


//--------------------- .nv.constant4             --------------------------
	.section	.nv.constant4,"a",@progbits
	.align	8
	.align		8
.nv.constant4:
        /*0000*/ 	.dword	_$_str
	.align		8
        /*0008*/ 	.dword	_$_str_$_2


//--------------------- .text.triton_poi_fused__native_batch_norm_legit_no_training_relu_9 --------------------------
	.section	.text.triton_poi_fused__native_batch_norm_legit_no_training_relu_9,"ax",@progbits
	.align	128
        .global         triton_poi_fused__native_batch_norm_legit_no_training_relu_9
        .type           triton_poi_fused__native_batch_norm_legit_no_training_relu_9,@function
        .size           triton_poi_fused__native_batch_norm_legit_no_training_relu_9,(.L_x_1 - triton_poi_fused__native_batch_norm_legit_no_training_relu_9)
        .other          triton_poi_fused__native_batch_norm_legit_no_training_relu_9,@"STO_CUDA_ENTRY STV_DEFAULT"
triton_poi_fused__native_batch_norm_legit_no_training_relu_9:
.text.triton_poi_fused__native_batch_norm_legit_no_training_relu_9:
[----:B------:R-:W0:Y:S01]  /*0000*/  LDC R1, c[0x0][0x28] ;  /* 0x00000a00ff017b82 */ /* 0x000e220000000800 */
[----:B------:R-:W1:Y:S07]  /*0010*/  S2R R0, SR_TID.X ;  /* 0x0000000000007919 */ /* 0x000e6e0000002100 */
[----:B------:R-:W2:Y:S01]  /*0020*/  LDC.64 R8, c[0x0][0x220] ;  /* 0x00008800ff087b82 */ /* 0x000ea20000000a00 */
[----:B------:R-:W-:Y:S01]  /*0030*/  ULDC.64 UR4, c[0x0][0x208] ;  /* 0x0000820000047ab9 */ /* 0x000fe20000000a00 */
[----:B------:R-:W3:Y:S06]  /*0040*/  S2R R5, SR_CTAID.X ;  /* 0x0000000000057919 */ /* 0x000eec0000002500 */
[----:B------:R-:W4:Y:S08]  /*0050*/  LDC.64 R14, c[0x0][0x218] ;  /* 0x00008600ff0e7b82 */ /* 0x000f300000000a00 */
[----:B------:R-:W5:Y:S08]  /*0060*/  LDC.64 R12, c[0x0][0x210] ;  /* 0x00008400ff0c7b82 */ /* 0x000f700000000a00 */
[----:B------:R-:W4:Y:S01]  /*0070*/  LDC.64 R16, c[0x0][0x228] ;  /* 0x00008a00ff107b82 */ /* 0x000f220000000a00 */
[----:B-1----:R-:W-:-:S07]  /*0080*/  SHF.L.U32 R0, R0, 0x1, RZ ;  /* 0x0000000100007819 */ /* 0x002fce00000006ff */
[----:B------:R-:W1:Y:S01]  /*0090*/  LDC.64 R18, c[0x0][0x230] ;  /* 0x00008c00ff127b82 */ /* 0x000e620000000a00 */
[----:B---3--:R-:W-:Y:S02]  /*00a0*/  SHF.R.S32.HI R3, RZ, 0x16, R5 ;  /* 0x00000016ff037819 */ /* 0x008fe40000011405 */
[----:B------:R-:W-:Y:S02]  /*00b0*/  LOP3.LUT R0, R0, 0x1fe, RZ, 0xc0, !PT ;  /* 0x000001fe00007812 */ /* 0x000fe400078ec0ff */
[----:B------:R-:W-:Y:S02]  /*00c0*/  SGXT R3, R3, 0x1 ;  /* 0x000000010303781a */ /* 0x000fe40000000200 */
[----:B------:R-:W-:-:S04]  /*00d0*/  LEA R0, R5, R0, 0x9 ;  /* 0x0000000005007211 */ /* 0x000fc800078e48ff */
[----:B------:R-:W-:Y:S02]  /*00e0*/  LEA.HI R3, R3, R0, RZ, 0x8 ;  /* 0x0000000003037211 */ /* 0x000fe400078f40ff */
[----:B------:R-:W-:Y:S02]  /*00f0*/  ISETP.GE.AND P0, PT, R0, 0x20c00, PT ;  /* 0x00020c000000780c */ /* 0x000fe40003f06270 */
[----:B------:R-:W-:-:S05]  /*0100*/  SHF.R.S32.HI R3, RZ, 0x8, R3 ;  /* 0x00000008ff037819 */ /* 0x000fca0000011403 */
[----:B------:R-:W-:-:S05]  /*0110*/  IMAD.HI R2, R3, 0x3e88cb3d, RZ ;  /* 0x3e88cb3d03027827 */ /* 0x000fca00078e02ff */
[----:B------:R-:W-:-:S04]  /*0120*/  SHF.R.U32.HI R5, RZ, 0x1f, R2 ;  /* 0x0000001fff057819 */ /* 0x000fc80000011602 */
[----:B------:R-:W-:Y:S02]  /*0130*/  LEA.HI.SX32 R2, R2, R5, 0x1b ;  /* 0x0000000502027211 */ /* 0x000fe400078fdaff */
[----:B------:R-:W-:-:S03]  /*0140*/  CS2R R4, SRZ ;  /* 0x0000000000047805 */ /* 0x000fc6000001ff00 */
[----:B------:R-:W-:-:S04]  /*0150*/  IMAD R11, R2, -0x83, R3 ;  /* 0xffffff7d020b7824 */ /* 0x000fc800078e0203 */
[----:B--2---:R-:W-:-:S05]  /*0160*/  IMAD.WIDE R8, R11, 0x4, R8 ;  /* 0x000000040b087825 */ /* 0x004fca00078e0208 */
[----:B------:R-:W2:Y:S04]  /*0170*/  @!P0 LDG.E.EL R4, desc[UR4][R8.64] ;  /* 0x0000000408048981 */ /* 0x000ea8000c2e1900 */
[----:B------:R3:W2:Y:S01]  /*0180*/  @!P0 LDG.E.EL R5, desc[UR4][R8.64] ;  /* 0x0000000408058981 */ /* 0x0006a2000c2e1900 */
[----:B------:R-:W-:Y:S02]  /*0190*/  CS2R R6, SRZ ;  /* 0x0000000000067805 */ /* 0x000fe4000001ff00 */
[----:B------:R-:W-:Y:S01]  /*01a0*/  CS2R R2, SRZ ;  /* 0x0000000000027805 */ /* 0x000fe2000001ff00 */
[----:B----4-:R-:W-:-:S04]  /*01b0*/  IMAD.WIDE R14, R11, 0x4, R14 ;  /* 0x000000040b0e7825 */ /* 0x010fc800078e020e */
[----:B-----5:R-:W-:Y:S01]  /*01c0*/  IMAD.WIDE R12, R0, 0x4, R12 ;  /* 0x00000004000c7825 */ /* 0x020fe200078e020c */
[----:B------:R-:W4:Y:S01]  /*01d0*/  @!P0 LDG.E.EL R7, desc[UR4][R14.64] ;  /* 0x000000040e078981 */ /* 0x000f22000c2e1900 */
[----:B---3--:R-:W-:Y:S02]  /*01e0*/  CS2R R8, SRZ ;  /* 0x0000000000087805 */ /* 0x008fe4000001ff00 */
[C---:B0-----:R-:W-:Y:S01]  /*01f0*/  IMAD.WIDE R16, R11.reuse, 0x4, R16 ;  /* 0x000000040b107825 */ /* 0x041fe200078e0210 */
[----:B------:R0:W3:Y:S03]  /*0200*/  @!P0 LDG.E.EL R6, desc[UR4][R14.64] ;  /* 0x000000040e068981 */ /* 0x0000e6000c2e1900 */
[----:B-1----:R-:W-:Y:S01]  /*0210*/  IMAD.WIDE R18, R11, 0x4, R18 ;  /* 0x000000040b127825 */ /* 0x002fe200078e0212 */
[----:B------:R1:W4:Y:S01]  /*0220*/  @!P0 LDG.E.64 R2, desc[UR4][R12.64] ;  /* 0x000000040c028981 */ /* 0x000322000c1e1b00 */
[----:B------:R-:W-:-:S03]  /*0230*/  CS2R R10, SRZ ;  /* 0x00000000000a7805 */ /* 0x000fc6000001ff00 */
[----:B------:R-:W5:Y:S04]  /*0240*/  @!P0 LDG.E.EL R9, desc[UR4][R18.64] ;  /* 0x0000000412098981 */ /* 0x000f68000c2e1900 */
[----:B------:R-:W5:Y:S04]  /*0250*/  @!P0 LDG.E.EL R10, desc[UR4][R16.64] ;  /* 0x00000004100a8981 */ /* 0x000f68000c2e1900 */
[----:B------:R-:W3:Y:S04]  /*0260*/  @!P0 LDG.E.EL R11, desc[UR4][R16.64] ;  /* 0x00000004100b8981 */ /* 0x000ee8000c2e1900 */
[----:B------:R-:W3:Y:S01]  /*0270*/  @!P0 LDG.E.EL R8, desc[UR4][R18.64] ;  /* 0x0000000412088981 */ /* 0x000ee2000c2e1900 */
[----:B0-----:R-:W-:Y:S01]  /*0280*/  HFMA2.MMA R14, -RZ, RZ, 1.625, 0 ;  /* 0x3e800000ff0e7435 */ /* 0x001fe200000001ff */
[----:B--2---:R-:W-:Y:S01]  /*0290*/  FADD R4, R4, 0.0010000000474974513054 ;  /* 0x3a83126f04047421 */ /* 0x004fe20000000000 */
[----:B------:R-:W-:-:S03]  /*02a0*/  FADD R5, R5, 0.0010000000474974513054 ;  /* 0x3a83126f05057421 */ /* 0x000fc60000000000 */
[----:B-1----:R-:W0:Y:S08]  /*02b0*/  MUFU.SQRT R12, R4 ;  /* 0x00000004000c7308 */ /* 0x002e300000002000 */
[----:B------:R1:W2:Y:S01]  /*02c0*/  MUFU.SQRT R13, R5 ;  /* 0x00000005000d7308 */ /* 0x0002a20000002000 */
[C---:B0-----:R-:W-:Y:S02]  /*02d0*/  FSETP.GT.AND P1, PT, R12.reuse, 8.50705917302346158658e+37, PT ;  /* 0x7e8000000c00780b */ /* 0x041fe40003f24000 */
[----:B------:R-:W-:Y:S01]  /*02e0*/  FSETP.GEU.AND P3, PT, R12, 1.175494350822287508e-38, PT ;  /* 0x008000000c00780b */ /* 0x000fe20003f6e000 */
[----:B-1----:R-:W0:Y:S01]  /*02f0*/  LDC.64 R4, c[0x0][0x238] ;  /* 0x00008e00ff047b82 */ /* 0x002e220000000a00 */
[----:B--2---:R-:W-:-:S02]  /*0300*/  FSETP.GT.AND P2, PT, R13, 8.50705917302346158658e+37, PT ;  /* 0x7e8000000d00780b */ /* 0x004fc40003f44000 */
[----:B------:R-:W-:-:S07]  /*0310*/  FSETP.GEU.AND P4, PT, R13, 1.175494350822287508e-38, PT ;  /* 0x008000000d00780b */ /* 0x000fce0003f8e000 */
[----:B------:R-:W-:-:S04]  /*0320*/  @P1 FMUL R12, R12, 0.25 ;  /* 0x3e8000000c0c1820 */ /* 0x000fc80000400000 */
[----:B------:R-:W-:Y:S01]  /*0330*/  @!P3 FMUL R12, R12, 16777216 ;  /* 0x4b8000000c0cb820 */ /* 0x000fe20000400000 */
[----:B------:R-:W-:-:S04]  /*0340*/  @P2 FMUL R13, R13, 0.25 ;  /* 0x3e8000000d0d2820 */ /* 0x000fc80000400000 */
[----:B------:R-:W-:Y:S01]  /*0350*/  @!P4 FMUL R13, R13, 16777216 ;  /* 0x4b8000000d0dc820 */ /* 0x000fe20000400000 */
[----:B------:R-:W1:Y:S01]  /*0360*/  MUFU.RCP R12, R12 ;  /* 0x0000000c000c7308 */ /* 0x000e620000001000 */
[----:B------:R-:W-:-:S07]  /*0370*/  FSEL R15, R14, 1, P1 ;  /* 0x3f8000000e0f7808 */ /* 0x000fce0000800000 */
[----:B------:R-:W2:Y:S01]  /*0380*/  MUFU.RCP R13, R13 ;  /* 0x0000000d000d7308 */ /* 0x000ea20000001000 */
[----:B------:R-:W-:Y:S01]  /*0390*/  FSEL R14, R14, 1, P2 ;  /* 0x3f8000000e0e7808 */ /* 0x000fe20001000000 */
[----:B------:R-:W-:-:S04]  /*03a0*/  @!P3 FMUL R15, R15, 16777216 ;  /* 0x4b8000000f0fb820 */ /* 0x000fc80000400000 */
[----:B------:R-:W-:Y:S01]  /*03b0*/  @!P4 FMUL R14, R14, 16777216 ;  /* 0x4b8000000e0ec820 */ /* 0x000fe20000400000 */
[----:B----4-:R-:W-:Y:S01]  /*03c0*/  FADD R2, -R7, R2 ;  /* 0x0000000207027221 */ /* 0x010fe20000000100 */
[----:B---3--:R-:W-:Y:S01]  /*03d0*/  FADD R3, -R6, R3 ;  /* 0x0000000306037221 */ /* 0x008fe20000000100 */
[----:B-1----:R-:W-:Y:S01]  /*03e0*/  FMUL R15, R12, R15 ;  /* 0x0000000f0c0f7220 */ /* 0x002fe20000400000 */
[----:B--2---:R-:W-:-:S03]  /*03f0*/  FMUL R14, R13, R14 ;  /* 0x0000000e0d0e7220 */ /* 0x004fc60000400000 */
[----:B------:R-:W-:Y:S01]  /*0400*/  FMUL R2, R2, R15 ;  /* 0x0000000f02027220 */ /* 0x000fe20000400000 */
[----:B------:R-:W-:-:S03]  /*0410*/  FMUL R3, R3, R14 ;  /* 0x0000000e03037220 */ /* 0x000fc60000400000 */
[----:B-----5:R-:W-:Y:S01]  /*0420*/  FFMA R2, R2, R10, R9 ;  /* 0x0000000a02027223 */ /* 0x020fe20000000009 */
[----:B------:R-:W-:-:S04]  /*0430*/  FFMA R3, R3, R11, R8 ;  /* 0x0000000b03037223 */ /* 0x000fc80000000008 */
[----:B------:R-:W-:Y:S02]  /*0440*/  FSETP.GEU.AND P1, PT, R2, RZ, PT ;  /* 0x000000ff0200720b */ /* 0x000fe40003f2e000 */
[C---:B------:R-:W-:Y:S01]  /*0450*/  FSETP.GEU.AND P2, PT, R3.reuse, RZ, PT ;  /* 0x000000ff0300720b */ /* 0x040fe20003f4e000 */
[----:B0-----:R-:W-:Y:S01]  /*0460*/  IMAD.WIDE R4, R0, 0x4, R4 ;  /* 0x0000000400047825 */ /* 0x001fe200078e0204 */
[----:B------:R-:W-:Y:S02]  /*0470*/  FSEL R2, R2, RZ, P1 ;  /* 0x000000ff02027208 */ /* 0x000fe40000800000 */
[----:B------:R-:W-:Y:S01]  /*0480*/  FSEL R3, R3, RZ, P2 ;  /* 0x000000ff03037208 */ /* 0x000fe20001000000 */
[----:B------:R-:W-:Y:S08]  /*0490*/  @P0 EXIT ;  /* 0x000000000000094d */ /* 0x000ff00003800000 */
[----:B------:R-:W-:Y:S01]  /*04a0*/  STG.E.64 desc[UR4][R4.64], R2 ;  /* 0x0000000204007986 */ /* 0x000fe2000c101b04 */
[----:B------:R-:W-:Y:S05]  /*04b0*/  EXIT ;  /* 0x000000000000794d */ /* 0x000fea0003800000 */
.L_x_0:
[----:B------:R-:W-:-:S00]  /*04c0*/  BRA `(.L_x_0) ;  /* 0xfffffffc00fc7947 */ /* 0x000fc0000383ffff */
[----:B------:R-:W-:-:S00]  /*04d0*/  NOP ;  /* 0x0000000000007918 */ /* 0x000fc00000000000 */
        /* <DEDUP_REMOVED lines=10> */
.L_x_1:


//--------------------- .nv.global.init           --------------------------
	.section	.nv.global.init,"aw",@progbits
.nv.global.init:
	.type		_$_str,@object
	.size		_$_str,(_$_str_$_2 - _$_str)
_$_str:
        /*0000*/ 	.byte	0x5f, 0x5f, 0x43, 0x55, 0x44, 0x41, 0x5f, 0x46, 0x54, 0x5a, 0x00
	.type		_$_str_$_2,@object
	.size		_$_str_$_2,(.L_1 - _$_str_$_2)
_$_str_$_2:
        /*000b*/ 	.byte	0x5f, 0x5f, 0x43, 0x55, 0x44, 0x41, 0x5f, 0x50, 0x52, 0x45, 0x43, 0x5f, 0x53, 0x51, 0x52, 0x54
        /*001b*/ 	.byte	0x00
.L_1:


//--------------------- .nv.constant0.triton_poi_fused__native_batch_norm_legit_no_training_relu_9 --------------------------
	.section	.nv.constant0.triton_poi_fused__native_batch_norm_legit_no_training_relu_9,"a",@progbits
	.sectionflags	@""
	.align	4
.nv.constant0.triton_poi_fused__native_batch_norm_legit_no_training_relu_9:
	.zero		580
